//
// Generated by NVIDIA NVVM Compiler
//
// Compiler Build ID: CL-36424714
// Cuda compilation tools, release 13.0, V13.0.88
// Based on NVVM 20.0.0
//

.version 9.0
.target sm_100
.address_size 64

	// .globl	_Z7kernel1PfS_
// _ZZ7kernel2PfS_E1A has been demoted

.visible .entry _Z7kernel1PfS_(
	.param .u64 .ptr .align 1 _Z7kernel1PfS__param_0,
	.param .u64 .ptr .align 1 _Z7kernel1PfS__param_1
)
{
	.reg .pred 	%p<8>;
	.reg .b32 	%r<25>;
	.reg .b32 	%f<13>;
	.reg .b64 	%rd<17>;
	.reg .b64 	%fd<3>;

	ld.param.u64 	%rd1, [_Z7kernel1PfS__param_0];
	ld.param.u64 	%rd2, [_Z7kernel1PfS__param_1];
	mov.u32 	%r5, %ctaid.z;
	mov.u32 	%r6, %ntid.z;
	mov.u32 	%r7, %tid.z;
	mad.lo.s32 	%r1, %r5, %r6, %r7;
	mov.u32 	%r8, %ctaid.y;
	mov.u32 	%r9, %ntid.y;
	mov.u32 	%r10, %tid.y;
	mad.lo.s32 	%r11, %r8, %r9, %r10;
	mov.u32 	%r12, %ctaid.x;
	mov.u32 	%r13, %ntid.x;
	mov.u32 	%r14, %tid.x;
	mad.lo.s32 	%r3, %r12, %r13, %r14;
	add.s32 	%r4, %r1, -1;
	setp.gt.u32 	%p1, %r4, 509;
	setp.eq.s32 	%p2, %r11, 0;
	setp.gt.u32 	%p3, %r11, 510;
	or.pred  	%p4, %p1, %p3;
	or.pred  	%p5, %p4, %p2;
	add.s32 	%r15, %r3, -1;
	setp.gt.u32 	%p6, %r15, 509;
	or.pred  	%p7, %p6, %p5;
	@%p7 bra 	$L__BB0_2;
	cvta.to.global.u64 	%rd3, %rd1;
	cvta.to.global.u64 	%rd4, %rd2;
	shl.b32 	%r16, %r4, 18;
	shl.b32 	%r17, %r11, 9;
	add.s32 	%r18, %r17, %r3;
	add.s32 	%r19, %r18, %r16;
	mul.wide.u32 	%rd5, %r19, 4;
	add.s64 	%rd6, %rd3, %rd5;
	ld.global.f32 	%f1, [%rd6];
	shl.b32 	%r20, %r1, 18;
	add.s32 	%r21, %r3, %r20;
	add.s32 	%r22, %r21, %r17;
	mul.wide.u32 	%rd7, %r22, 4;
	add.s64 	%rd8, %rd3, %rd7;
	ld.global.f32 	%f2, [%rd8+1048576];
	add.f32 	%f3, %f1, %f2;
	add.s32 	%r23, %r11, -1;
	mul.wide.u32 	%rd9, %r23, 512;
	cvt.u64.u32 	%rd10, %r21;
	add.s64 	%rd11, %rd9, %rd10;
	shl.b64 	%rd12, %rd11, 2;
	add.s64 	%rd13, %rd3, %rd12;
	ld.global.f32 	%f4, [%rd13];
	add.f32 	%f5, %f3, %f4;
	ld.global.f32 	%f6, [%rd8+2048];
	add.f32 	%f7, %f5, %f6;
	add.s32 	%r24, %r19, 262144;
	mul.wide.u32 	%rd14, %r24, 4;
	add.s64 	%rd15, %rd3, %rd14;
	ld.global.f32 	%f8, [%rd15+-4];
	add.f32 	%f9, %f7, %f8;
	ld.global.f32 	%f10, [%rd15+4];
	add.f32 	%f11, %f9, %f10;
	cvt.f64.f32 	%fd1, %f11;
	mul.f64 	%fd2, %fd1, 0d3FE999999999999A;
	cvt.rn.f32.f64 	%f12, %fd2;
	add.s64 	%rd16, %rd4, %rd14;
	st.global.f32 	[%rd16], %f12;
$L__BB0_2:
	ret;

}
	// .globl	_Z7kernel2PfS_
.visible .entry _Z7kernel2PfS_(
	.param .u64 .ptr .align 1 _Z7kernel2PfS__param_0,
	.param .u64 .ptr .align 1 _Z7kernel2PfS__param_1
)
{
	.reg .pred 	%p<17>;
	.reg .b32 	%r<35>;
	.reg .b32 	%f<26>;
	.reg .b64 	%rd<26>;
	.reg .b64 	%fd<5>;
	// demoted variable
	.shared .align 4 .b8 _ZZ7kernel2PfS_E1A[2048];
	ld.param.u64 	%rd4, [_Z7kernel2PfS__param_0];
	ld.param.u64 	%rd5, [_Z7kernel2PfS__param_1];
	cvta.to.global.u64 	%rd1, %rd5;
	cvta.to.global.u64 	%rd2, %rd4;
	mov.u32 	%r7, %tid.z;
	mov.u32 	%r9, %tid.y;
	mov.u32 	%r11, %tid.x;
	mov.u32 	%r12, %ctaid.z;
	shl.b32 	%r13, %r12, 3;
	add.s32 	%r1, %r13, %r7;
	mov.u32 	%r14, %ctaid.y;
	shl.b32 	%r15, %r14, 3;
	add.s32 	%r2, %r15, %r9;
	mov.u32 	%r16, %ctaid.x;
	shl.b32 	%r17, %r16, 3;
	add.s32 	%r3, %r17, %r11;
	shl.b32 	%r18, %r1, 9;
	mul.wide.u32 	%rd6, %r18, 512;
	shl.b32 	%r4, %r2, 9;
	cvt.u64.u32 	%rd7, %r4;
	cvt.s64.s32 	%rd8, %r3;
	add.s64 	%rd9, %rd7, %rd8;
	add.s64 	%rd3, %rd9, %rd6;
	shl.b64 	%rd10, %rd3, 2;
	add.s64 	%rd11, %rd2, %rd10;
	ld.global.f32 	%f1, [%rd11];
	shl.b32 	%r19, %r7, 8;
	mov.u32 	%r20, _ZZ7kernel2PfS_E1A;
	add.s32 	%r21, %r20, %r19;
	shl.b32 	%r22, %r9, 5;
	add.s32 	%r23, %r21, %r22;
	shl.b32 	%r24, %r11, 2;
	add.s32 	%r5, %r23, %r24;
	st.shared.f32 	[%r5], %f1;
	bar.sync 	0;
	add.s32 	%r25, %r11, -1;
	setp.gt.u32 	%p1, %r25, 5;
	setp.eq.s32 	%p2, %r9, 0;
	setp.gt.u32 	%p3, %r9, 6;
	or.pred  	%p4, %p1, %p3;
	or.pred  	%p5, %p4, %p2;
	setp.eq.s32 	%p6, %r7, 0;
	or.pred  	%p7, %p6, %p5;
	setp.gt.u32 	%p8, %r7, 6;
	or.pred  	%p9, %p7, %p8;
	@%p9 bra 	$L__BB1_2;
	ld.shared.f32 	%f14, [%r5+-256];
	ld.shared.f32 	%f15, [%r5+256];
	add.f32 	%f16, %f14, %f15;
	ld.shared.f32 	%f17, [%r5+-32];
	add.f32 	%f18, %f16, %f17;
	ld.shared.f32 	%f19, [%r5+32];
	add.f32 	%f20, %f18, %f19;
	ld.shared.f32 	%f21, [%r5+-4];
	add.f32 	%f22, %f20, %f21;
	ld.shared.f32 	%f23, [%r5+4];
	add.f32 	%f24, %f22, %f23;
	cvt.f64.f32 	%fd3, %f24;
	mul.f64 	%fd4, %fd3, 0d3FE999999999999A;
	cvt.rn.f32.f64 	%f25, %fd4;
	add.s64 	%rd25, %rd1, %rd10;
	st.global.f32 	[%rd25], %f25;
	bra.uni 	$L__BB1_4;
$L__BB1_2:
	add.s32 	%r6, %r1, -1;
	setp.gt.u32 	%p10, %r6, 509;
	setp.eq.s32 	%p11, %r2, 0;
	setp.gt.u32 	%p12, %r2, 510;
	or.pred  	%p13, %p10, %p12;
	or.pred  	%p14, %p13, %p11;
	add.s32 	%r26, %r3, -1;
	setp.gt.u32 	%p15, %r26, 509;
	or.pred  	%p16, %p15, %p14;
	@%p16 bra 	$L__BB1_4;
	shl.b32 	%r27, %r6, 18;
	add.s32 	%r28, %r4, %r3;
	add.s32 	%r29, %r28, %r27;
	mul.wide.u32 	%rd12, %r29, 4;
	add.s64 	%rd13, %rd2, %rd12;
	ld.global.f32 	%f2, [%rd13];
	shl.b32 	%r30, %r1, 18;
	add.s32 	%r31, %r3, %r30;
	add.s32 	%r32, %r31, %r4;
	mul.wide.u32 	%rd14, %r32, 4;
	add.s64 	%rd15, %rd2, %rd14;
	ld.global.f32 	%f3, [%rd15+1048576];
	add.f32 	%f4, %f2, %f3;
	add.s32 	%r33, %r2, -1;
	mul.wide.u32 	%rd16, %r33, 512;
	cvt.u64.u32 	%rd17, %r31;
	add.s64 	%rd18, %rd16, %rd17;
	shl.b64 	%rd19, %rd18, 2;
	add.s64 	%rd20, %rd2, %rd19;
	ld.global.f32 	%f5, [%rd20];
	add.f32 	%f6, %f4, %f5;
	ld.global.f32 	%f7, [%rd15+2048];
	add.f32 	%f8, %f6, %f7;
	add.s32 	%r34, %r29, 262144;
	mul.wide.u32 	%rd21, %r34, 4;
	add.s64 	%rd22, %rd2, %rd21;
	ld.global.f32 	%f9, [%rd22+-4];
	add.f32 	%f10, %f8, %f9;
	ld.global.f32 	%f11, [%rd22+4];
	add.f32 	%f12, %f10, %f11;
	cvt.f64.f32 	%fd1, %f12;
	mul.f64 	%fd2, %fd1, 0d3FE999999999999A;
	cvt.rn.f32.f64 	%f13, %fd2;
	add.s64 	%rd23, %rd1, %rd21;
	st.global.f32 	[%rd23], %f13;
$L__BB1_4:
	ret;

}


// ===== COMPILED SASS (sm_100) =====

	.target	sm_100

	.elftype	@"ET_EXEC"


//--------------------- .note.nv.tkinfo           --------------------------
	.section	.note.nv.tkinfo,"",@"SHT_NOTE"
	.sectionflags	@"SHF_NOTE_NV_TKINFO"
	.tkinfo
        /*0018*/ 	.word	0x00000002
        /*0030*/ 	.string	""
        /*0030*/ 	.string	"ptxas"
        /*0030*/ 	.string	"Cuda compilation tools, release 13.0, V13.0.88"
        /*0030*/ 	.string	"Build cuda_13.0.r13.0/compiler.36424714_0"
        /*0030*/ 	.string	"-arch sm_100 -m 64 "



//--------------------- .note.nv.cuinfo           --------------------------
	.section	.note.nv.cuinfo,"",@"SHT_NOTE"
	.sectionflags	@"SHF_NOTE_NV_CUINFO"
        /*0018*/ 	.short	0x0002
        /*001a*/ 	.short	0x0064
        /*001c*/ 	.short	0x0082
	.zero		2


//--------------------- .nv.info                  --------------------------
	.section	.nv.info,"",@"SHT_CUDA_INFO"
	.align	4


	//----- nvinfo : EIATTR_REGCOUNT
	.align		4
        /*0000*/ 	.byte	0x04, 0x2f
        /*0002*/ 	.short	(.L_1 - .L_0)
	.align		4
.L_0:
        /*0004*/ 	.word	index@(_Z7kernel1PfS_)
        /*0008*/ 	.word	0x00000014


	//----- nvinfo : EIATTR_FRAME_SIZE
	.align		4
.L_1:
        /*000c*/ 	.byte	0x04, 0x11
        /*000e*/ 	.short	(.L_3 - .L_2)
	.align		4
.L_2:
        /*0010*/ 	.word	index@(_Z7kernel1PfS_)
        /*0014*/ 	.word	0x00000000


	//----- nvinfo : EIATTR_REGCOUNT
	.align		4
.L_3:
        /*0018*/ 	.byte	0x04, 0x2f
        /*001a*/ 	.short	(.L_5 - .L_4)
	.align		4
.L_4:
        /*001c*/ 	.word	index@(_Z7kernel2PfS_)
        /*0020*/ 	.word	0x00000014


	//----- nvinfo : EIATTR_FRAME_SIZE
	.align		4
.L_5:
        /*0024*/ 	.byte	0x04, 0x11
        /*0026*/ 	.short	(.L_7 - .L_6)
	.align		4
.L_6:
        /*0028*/ 	.word	index@(_Z7kernel2PfS_)
        /*002c*/ 	.word	0x00000000


	//----- nvinfo : EIATTR_MIN_STACK_SIZE
	.align		4
.L_7:
        /*0030*/ 	.byte	0x04, 0x12
        /*0032*/ 	.short	(.L_9 - .L_8)
	.align		4
.L_8:
        /*0034*/ 	.word	index@(_Z7kernel2PfS_)
        /*0038*/ 	.word	0x00000000


	//----- nvinfo : EIATTR_MIN_STACK_SIZE
	.align		4
.L_9:
        /*003c*/ 	.byte	0x04, 0x12
        /*003e*/ 	.short	(.L_11 - .L_10)
	.align		4
.L_10:
        /*0040*/ 	.word	index@(_Z7kernel1PfS_)
        /*0044*/ 	.word	0x00000000
.L_11:


//--------------------- .nv.compat                --------------------------
	.section	.nv.compat,"",@"SHT_CUDA_COMPAT_INFO"
	.align	4
        /*0000*/ 	.byte	0x02, 0x09, 0x00, 0x00, 0x02, 0x02, 0x01, 0x00, 0x02, 0x05, 0x05, 0x00, 0x03, 0x07, 0x01, 0x01
        /*0010*/ 	.byte	0x02, 0x03, 0x00, 0x00, 0x02, 0x06, 0x01, 0x00, 0x04, 0x0b, 0x08, 0x00, 0x01, 0x00, 0x00, 0x00
        /*0020*/ 	.byte	0x00, 0x00, 0x00, 0x00


//--------------------- .nv.info._Z7kernel2PfS_   --------------------------
	.section	.nv.info._Z7kernel2PfS_,"",@"SHT_CUDA_INFO"
	.sectionflags	@""
	.align	4


	//----- nvinfo : EIATTR_CUDA_API_VERSION
	.align		4
        /*0000*/ 	.byte	0x04, 0x37
        /*0002*/ 	.short	(.L_13 - .L_12)
.L_12:
        /*0004*/ 	.word	0x00000082


	//----- nvinfo : EIATTR_KPARAM_INFO
	.align		4
.L_13:
        /*0008*/ 	.byte	0x04, 0x17
        /*000a*/ 	.short	(.L_15 - .L_14)
.L_14:
        /*000c*/ 	.word	0x00000000
        /*0010*/ 	.short	0x0001
        /*0012*/ 	.short	0x0008
        /*0014*/ 	.byte	0x00, 0xf5, 0x21, 0x00


	//----- nvinfo : EIATTR_KPARAM_INFO
	.align		4
.L_15:
        /*0018*/ 	.byte	0x04, 0x17
        /*001a*/ 	.short	(.L_17 - .L_16)
.L_16:
        /*001c*/ 	.word	0x00000000
        /*0020*/ 	.short	0x0000
        /*0022*/ 	.short	0x0000
        /*0024*/ 	.byte	0x00, 0xf5, 0x21, 0x00


	//----- nvinfo : EIATTR_SPARSE_MMA_MASK
	.align		4
.L_17:
        /*0028*/ 	.byte	0x03, 0x50
        /*002a*/ 	.short	0x0000


	//----- nvinfo : EIATTR_MAXREG_COUNT
	.align		4
        /*002c*/ 	.byte	0x03, 0x1b
        /*002e*/ 	.short	0x00ff


	//----- nvinfo : EIATTR_NUM_BARRIERS
	.align		4
        /*0030*/ 	.byte	0x02, 0x4c
        /*0032*/ 	.byte	0x01
	.zero		1


	//----- nvinfo : EIATTR_MERCURY_ISA_VERSION
	.align		4
        /*0034*/ 	.byte	0x03, 0x5f
        /*0036*/ 	.short	0x0101


	//----- nvinfo : EIATTR_VRC_CTA_INIT_COUNT
	.align		4
        /*0038*/ 	.byte	0x02, 0x4a
	.zero		1
	.zero		1


	//----- nvinfo : EIATTR_EXIT_INSTR_OFFSETS
	.align		4
        /*003c*/ 	.byte	0x04, 0x1c
        /*003e*/ 	.short	(.L_19 - .L_18)


	//   ....[0]....
.L_18:
        /*0040*/ 	.word	0x00000390


	//   ....[1]....
        /*0044*/ 	.word	0x00000400


	//   ....[2]....
        /*0048*/ 	.word	0x00000620


	//----- nvinfo : EIATTR_CRS_STACK_SIZE
	.align		4
.L_19:
        /*004c*/ 	.byte	0x04, 0x1e
        /*004e*/ 	.short	(.L_21 - .L_20)
.L_20:
        /*0050*/ 	.word	0x00000000


	//----- nvinfo : EIATTR_CBANK_PARAM_SIZE
	.align		4
.L_21:
        /*0054*/ 	.byte	0x03, 0x19
        /*0056*/ 	.short	0x0010


	//----- nvinfo : EIATTR_PARAM_CBANK
	.align		4
        /*0058*/ 	.byte	0x04, 0x0a
        /*005a*/ 	.short	(.L_23 - .L_22)
	.align		4
.L_22:
        /*005c*/ 	.word	index@(.nv.constant0._Z7kernel2PfS_)
        /*0060*/ 	.short	0x0380
        /*0062*/ 	.short	0x0010


	//----- nvinfo : EIATTR_SW_WAR
	.align		4
.L_23:
        /*0064*/ 	.byte	0x04, 0x36
        /*0066*/ 	.short	(.L_25 - .L_24)
.L_24:
        /*0068*/ 	.word	0x00000008
.L_25:


//--------------------- .nv.info._Z7kernel1PfS_   --------------------------
	.section	.nv.info._Z7kernel1PfS_,"",@"SHT_CUDA_INFO"
	.sectionflags	@""
	.align	4


	//----- nvinfo : EIATTR_CUDA_API_VERSION
	.align		4
        /*0000*/ 	.byte	0x04, 0x37
        /*0002*/ 	.short	(.L_27 - .L_26)
.L_26:
        /*0004*/ 	.word	0x00000082


	//----- nvinfo : EIATTR_KPARAM_INFO
	.align		4
.L_27:
        /*0008*/ 	.byte	0x04, 0x17
        /*000a*/ 	.short	(.L_29 - .L_28)
.L_28:
        /*000c*/ 	.word	0x00000000
        /*0010*/ 	.short	0x0001
        /*0012*/ 	.short	0x0008
        /*0014*/ 	.byte	0x00, 0xf5, 0x21, 0x00


	//----- nvinfo : EIATTR_KPARAM_INFO
	.align		4
.L_29:
        /*0018*/ 	.byte	0x04, 0x17
        /*001a*/ 	.short	(.L_31 - .L_30)
.L_30:
        /*001c*/ 	.word	0x00000000
        /*0020*/ 	.short	0x0000
        /*0022*/ 	.short	0x0000
        /*0024*/ 	.byte	0x00, 0xf5, 0x21, 0x00


	//----- nvinfo : EIATTR_SPARSE_MMA_MASK
	.align		4
.L_31:
        /*0028*/ 	.byte	0x03, 0x50
        /*002a*/ 	.short	0x0000


	//----- nvinfo : EIATTR_MAXREG_COUNT
	.align		4
        /*002c*/ 	.byte	0x03, 0x1b
        /*002e*/ 	.short	0x00ff


	//----- nvinfo : EIATTR_MERCURY_ISA_VERSION
	.align		4
        /*0030*/ 	.byte	0x03, 0x5f
        /*0032*/ 	.short	0x0101


	//----- nvinfo : EIATTR_VRC_CTA_INIT_COUNT
	.align		4
        /*0034*/ 	.byte	0x02, 0x4a
	.zero		1
	.zero		1


	//----- nvinfo : EIATTR_EXIT_INSTR_OFFSETS
	.align		4
        /*0038*/ 	.byte	0x04, 0x1c
        /*003a*/ 	.short	(.L_33 - .L_32)


	//   ....[0]....
.L_32:
        /*003c*/ 	.word	0x00000130


	//   ....[1]....
        /*0040*/ 	.word	0x00000370


	//----- nvinfo : EIATTR_CBANK_PARAM_SIZE
	.align		4
.L_33:
        /*0044*/ 	.byte	0x03, 0x19
        /*0046*/ 	.short	0x0010


	//----- nvinfo : EIATTR_PARAM_CBANK
	.align		4
        /*0048*/ 	.byte	0x04, 0x0a
        /*004a*/ 	.short	(.L_35 - .L_34)
	.align		4
.L_34:
        /*004c*/ 	.word	index@(.nv.constant0._Z7kernel1PfS_)
        /*0050*/ 	.short	0x0380
        /*0052*/ 	.short	0x0010


	//----- nvinfo : EIATTR_SW_WAR
	.align		4
.L_35:
        /*0054*/ 	.byte	0x04, 0x36
        /*0056*/ 	.short	(.L_37 - .L_36)
.L_36:
        /*0058*/ 	.word	0x00000008
.L_37:


//--------------------- .nv.callgraph             --------------------------
	.section	.nv.callgraph,"",@"SHT_CUDA_CALLGRAPH"
	.align	4
	.sectionentsize	8
	.align		4
        /*0000*/ 	.word	0x00000000
	.align		4
        /*0004*/ 	.word	0xffffffff
	.align		4
        /*0008*/ 	.word	0x00000000
	.align		4
        /*000c*/ 	.word	0xfffffffe
	.align		4
        /*0010*/ 	.word	0x00000000
	.align		4
        /*0014*/ 	.word	0xfffffffd
	.align		4
        /*0018*/ 	.word	0x00000000
	.align		4
        /*001c*/ 	.word	0xfffffffc


//--------------------- .text._Z7kernel2PfS_      --------------------------
	.section	.text._Z7kernel2PfS_,"ax",@progbits
	.align	128
        .global         _Z7kernel2PfS_
        .type           _Z7kernel2PfS_,@function
        .size           _Z7kernel2PfS_,(.L_x_3 - _Z7kernel2PfS_)
        .other          _Z7kernel2PfS_,@"STO_CUDA_ENTRY STV_DEFAULT"
_Z7kernel2PfS_:
.text._Z7kernel2PfS_:
[----:B------:R-:W-:Y:S01]  /*0000*/  LDC R1, c[0x0][0x37c] ;  /* 0x0000df00ff017b82 */ /* 0x000fe20000000800 */
[----:B------:R-:W0:Y:S01]  /*0010*/  S2R R12, SR_TID.Y ;  /* 0x00000000000c7919 */ /* 0x000e220000002200 */
[----:B------:R-:W1:Y:S01]  /*0020*/  LDCU.64 UR8, c[0x0][0x380] ;  /* 0x00007000ff0877ac */ /* 0x000e620008000a00 */
[----:B------:R-:W0:Y:S01]  /*0030*/  S2R R5, SR_CTAID.Y ;  /* 0x0000000000057919 */ /* 0x000e220000002600 */
[----:B------:R-:W2:Y:S01]  /*0040*/  LDCU.64 UR6, c[0x0][0x358] ;  /* 0x00006b00ff0677ac */ /* 0x000ea20008000a00 */
[----:B------:R-:W3:Y:S01]  /*0050*/  S2R R14, SR_TID.X ;  /* 0x00000000000e7919 */ /* 0x000ee20000002100 */
[----:B------:R-:W3:Y:S01]  /*0060*/  S2R R9, SR_CTAID.X ;  /* 0x0000000000097919 */ /* 0x000ee20000002500 */
[----:B------:R-:W4:Y:S01]  /*0070*/  S2R R10, SR_TID.Z ;  /* 0x00000000000a7919 */ /* 0x000f220000002300 */
[----:B------:R-:W4:Y:S01]  /*0080*/  S2R R3, SR_CTAID.Z ;  /* 0x0000000000037919 */ /* 0x000f220000002700 */
[----:B0-----:R-:W-:-:S05]  /*0090*/  IMAD R5, R5, 0x8, R12 ;  /* 0x0000000805057824 */ /* 0x001fca00078e020c */
[----:B------:R-:W-:Y:S01]  /*00a0*/  SHF.L.U32 R4, R5, 0x9, RZ ;  /* 0x0000000905047819 */ /* 0x000fe200000006ff */
[----:B---3--:R-:W-:-:S05]  /*00b0*/  IMAD R9, R9, 0x8, R14 ;  /* 0x0000000809097824 */ /* 0x008fca00078e020e */
[----:B------:R-:W-:Y:S01]  /*00c0*/  IADD3 R2, P0, PT, R9, R4, RZ ;  /* 0x0000000409027210 */ /* 0x000fe20007f1e0ff */
[----:B----4-:R-:W-:-:S03]  /*00d0*/  IMAD R8, R3, 0x8, R10 ;  /* 0x0000000803087824 */ /* 0x010fc600078e020a */
[----:B------:R-:W-:Y:S02]  /*00e0*/  LEA.HI.X.SX32 R3, R9, RZ, 0x1, P0 ;  /* 0x000000ff09037211 */ /* 0x000fe400000f0eff */
[----:B------:R-:W-:-:S05]  /*00f0*/  SHF.L.U32 R7, R8, 0x9, RZ ;  /* 0x0000000908077819 */ /* 0x000fca00000006ff */
[----:B------:R-:W-:-:S04]  /*0100*/  IMAD.WIDE.U32 R2, R7, 0x200, R2 ;  /* 0x0000020007027825 */ /* 0x000fc800078e0002 */
[C---:B------:R-:W-:Y:S01]  /*0110*/  IMAD.SHL.U32 R0, R2.reuse, 0x4, RZ ;  /* 0x0000000402007824 */ /* 0x040fe200078e00ff */
[----:B------:R-:W-:-:S04]  /*0120*/  SHF.L.U64.HI R2, R2, 0x2, R3 ;  /* 0x0000000202027819 */ /* 0x000fc80000010203 */
[----:B-1----:R-:W-:-:S04]  /*0130*/  IADD3 R6, P0, PT, R0, UR8, RZ ;  /* 0x0000000800067c10 */ /* 0x002fc8000ff1e0ff */
[----:B------:R-:W-:-:S05]  /*0140*/  IADD3.X R7, PT, PT, R2, UR9, RZ, P0, !PT ;  /* 0x0000000902077c10 */ /* 0x000fca00087fe4ff */
[----:B--2---:R-:W2:Y:S01]  /*0150*/  LDG.E R6, desc[UR6][R6.64] ;  /* 0x0000000606067981 */ /* 0x004ea2000c1e1900 */
[----:B------:R-:W0:Y:S01]  /*0160*/  S2UR UR5, SR_CgaCtaId ;  /* 0x00000000000579c3 */ /* 0x000e220000008800 */
[----:B------:R-:W-:Y:S01]  /*0170*/  ISETP.GT.U32.AND P0, PT, R12, 0x6, PT ;  /* 0x000000060c00780c */ /* 0x000fe20003f04070 */
[----:B------:R-:W-:Y:S01]  /*0180*/  UMOV UR4, 0x400 ;  /* 0x0000040000047882 */ /* 0x000fe20000000000 */
[----:B------:R-:W-:-:S04]  /*0190*/  IADD3 R3, PT, PT, R14, -0x1, RZ ;  /* 0xffffffff0e037810 */ /* 0x000fc80007ffe0ff */
[----:B------:R-:W-:-:S04]  /*01a0*/  ISETP.GT.U32.OR P0, PT, R3, 0x5, P0 ;  /* 0x000000050300780c */ /* 0x000fc80000704470 */
[----:B------:R-:W-:-:S04]  /*01b0*/  ISETP.EQ.OR P0, PT, R12, RZ, P0 ;  /* 0x000000ff0c00720c */ /* 0x000fc80000702670 */
[----:B------:R-:W-:-:S04]  /*01c0*/  ISETP.EQ.OR P0, PT, R10, RZ, P0 ;  /* 0x000000ff0a00720c */ /* 0x000fc80000702670 */
[----:B------:R-:W-:Y:S01]  /*01d0*/  ISETP.GT.U32.OR P0, PT, R10, 0x6, P0 ;  /* 0x000000060a00780c */ /* 0x000fe20000704470 */
[----:B0-----:R-:W-:-:S06]  /*01e0*/  ULEA UR4, UR5, UR4, 0x18 ;  /* 0x0000000405047291 */ /* 0x001fcc000f8ec0ff */
[----:B------:R-:W-:-:S05]  /*01f0*/  LEA R3, R10, UR4, 0x8 ;  /* 0x000000040a037c11 */ /* 0x000fca000f8e40ff */
[----:B------:R-:W-:-:S05]  /*0200*/  IMAD R3, R12, 0x20, R3 ;  /* 0x000000200c037824 */ /* 0x000fca00078e0203 */
[----:B------:R-:W-:-:S05]  /*0210*/  LEA R3, R14, R3, 0x2 ;  /* 0x000000030e037211 */ /* 0x000fca00078e10ff */
[----:B--2---:R0:W-:Y:S01]  /*0220*/  STS [R3], R6 ;  /* 0x0000000603007388 */ /* 0x0041e20000000800 */
[----:B------:R-:W-:Y:S06]  /*0230*/  BAR.SYNC.DEFER_BLOCKING 0x0 ;  /* 0x0000000000007b1d */ /* 0x000fec0000010000 */
[----:B------:R-:W-:Y:S05]  /*0240*/  @P0 BRA `(.L_x_0) ;  /* 0x0000000000540947 */ /* 0x000fea0003800000 */
[----:B------:R-:W-:Y:S01]  /*0250*/  LDS R4, [R3+-0x100] ;  /* 0xffff000003047984 */ /* 0x000fe20000000800 */
[----:B------:R-:W0:Y:S03]  /*0260*/  LDCU.64 UR10, c[0x0][0x388] ;  /* 0x00007100ff0a77ac */ /* 0x000e260008000a00 */
[----:B------:R-:W1:Y:S01]  /*0270*/  LDS R5, [R3+0x100] ;  /* 0x0001000003057984 */ /* 0x000e620000000800 */
[----:B------:R-:W-:Y:S01]  /*0280*/  UMOV UR4, 0x9999999a ;  /* 0x9999999a00047882 */ /* 0x000fe20000000000 */
[----:B------:R-:W-:Y:S02]  /*0290*/  UMOV UR5, 0x3fe99999 ;  /* 0x3fe9999900057882 */ /* 0x000fe40000000000 */
[----:B------:R-:W2:Y:S04]  /*02a0*/  LDS R7, [R3+-0x20] ;  /* 0xffffe00003077984 */ /* 0x000ea80000000800 */
[----:B------:R-:W3:Y:S04]  /*02b0*/  LDS R9, [R3+0x20] ;  /* 0x0000200003097984 */ /* 0x000ee80000000800 */
[----:B------:R-:W4:Y:S01]  /*02c0*/  LDS R11, [R3+-0x4] ;  /* 0xfffffc00030b7984 */ /* 0x000f220000000800 */
[----:B0-----:R-:W-:-:S03]  /*02d0*/  IADD3 R6, P0, PT, R0, UR10, RZ ;  /* 0x0000000a00067c10 */ /* 0x001fc6000ff1e0ff */
[----:B------:R-:W0:Y:S01]  /*02e0*/  LDS R13, [R3+0x4] ;  /* 0x00000400030d7984 */ /* 0x000e220000000800 */
[----:B-1----:R-:W-:-:S04]  /*02f0*/  FADD R4, R4, R5 ;  /* 0x0000000504047221 */ /* 0x002fc80000000000 */
[----:B--2---:R-:W-:Y:S01]  /*0300*/  FADD R4, R4, R7 ;  /* 0x0000000704047221 */ /* 0x004fe20000000000 */
[----:B------:R-:W-:-:S03]  /*0310*/  IADD3.X R7, PT, PT, R2, UR11, RZ, P0, !PT ;  /* 0x0000000b02077c10 */ /* 0x000fc600087fe4ff */
[----:B---3--:R-:W-:-:S04]  /*0320*/  FADD R4, R4, R9 ;  /* 0x0000000904047221 */ /* 0x008fc80000000000 */
[----:B----4-:R-:W-:-:S04]  /*0330*/  FADD R4, R4, R11 ;  /* 0x0000000b04047221 */ /* 0x010fc80000000000 */
[----:B0-----:R-:W-:-:S04]  /*0340*/  FADD R13, R4, R13 ;  /* 0x0000000d040d7221 */ /* 0x001fc80000000000 */
[----:B------:R-:W0:Y:S02]  /*0350*/  F2F.F64.F32 R4, R13 ;  /* 0x0000000d00047310 */ /* 0x000e240000201800 */
[----:B0-----:R-:W-:-:S10]  /*0360*/  DMUL R4, R4, UR4 ;  /* 0x0000000404047c28 */ /* 0x001fd40008000000 */
[----:B------:R-:W0:Y:S02]  /*0370*/  F2F.F32.F64 R5, R4 ;  /* 0x0000000400057310 */ /* 0x000e240000301000 */
[----:B0-----:R-:W-:Y:S01]  /*0380*/  STG.E desc[UR6][R6.64], R5 ;  /* 0x0000000506007986 */ /* 0x001fe2000c101906 */
[----:B------:R-:W-:Y:S05]  /*0390*/  EXIT ;  /* 0x000000000000794d */ /* 0x000fea0003800000 */
.L_x_0:
[----:B------:R-:W-:Y:S01]  /*03a0*/  VIADD R0, R8, 0xffffffff ;  /* 0xffffffff08007836 */ /* 0x000fe20000000000 */
[----:B------:R-:W-:Y:S02]  /*03b0*/  ISETP.GT.U32.AND P0, PT, R5, 0x1fe, PT ;  /* 0x000001fe0500780c */ /* 0x000fe40003f04070 */
[----:B------:R-:W-:Y:S02]  /*03c0*/  IADD3 R2, PT, PT, R9, -0x1, RZ ;  /* 0xffffffff09027810 */ /* 0x000fe40007ffe0ff */
[----:B------:R-:W-:-:S04]  /*03d0*/  ISETP.GT.U32.OR P0, PT, R0, 0x1fd, P0 ;  /* 0x000001fd0000780c */ /* 0x000fc80000704470 */
[----:B------:R-:W-:-:S04]  /*03e0*/  ISETP.EQ.OR P0, PT, R5, RZ, P0 ;  /* 0x000000ff0500720c */ /* 0x000fc80000702670 */
[----:B------:R-:W-:-:S13]  /*03f0*/  ISETP.GT.U32.OR P0, PT, R2, 0x1fd, P0 ;  /* 0x000001fd0200780c */ /* 0x000fda0000704470 */
[----:B------:R-:W-:Y:S05]  /*0400*/  @P0 EXIT ;  /* 0x000000000000094d */ /* 0x000fea0003800000 */
[----:B0-----:R-:W0:Y:S01]  /*0410*/  LDC.64 R2, c[0x0][0x380] ;  /* 0x0000e000ff027b82 */ /* 0x001e220000000a00 */
[----:B------:R-:W-:Y:S01]  /*0420*/  IMAD R6, R8, 0x40000, R9 ;  /* 0x0004000008067824 */ /* 0x000fe200078e0209 */
[----:B------:R-:W-:Y:S01]  /*0430*/  IADD3 R9, PT, PT, R9, R4, RZ ;  /* 0x0000000409097210 */ /* 0x000fe20007ffe0ff */
[----:B------:R-:W-:Y:S02]  /*0440*/  VIADD R5, R5, 0xffffffff ;  /* 0xffffffff05057836 */ /* 0x000fe40000000000 */
[----:B------:R-:W-:Y:S01]  /*0450*/  IMAD.MOV.U32 R7, RZ, RZ, RZ ;  /* 0x000000ffff077224 */ /* 0x000fe200078e00ff */
[----:B------:R-:W-:Y:S01]  /*0460*/  LEA R13, R0, R9, 0x12 ;  /* 0x00000009000d7211 */ /* 0x000fe200078e90ff */
[----:B------:R-:W-:Y:S01]  /*0470*/  IMAD.WIDE.U32 R8, R5, 0x200, R6 ;  /* 0x0000020005087825 */ /* 0x000fe200078e0006 */
[----:B------:R-:W-:Y:S02]  /*0480*/  IADD3 R7, PT, PT, R4, R6, RZ ;  /* 0x0000000604077210 */ /* 0x000fe40007ffe0ff */
[----:B------:R-:W-:-:S04]  /*0490*/  LEA R10, P0, R8, UR8, 0x2 ;  /* 0x00000008080a7c11 */ /* 0x000fc8000f8010ff */
[----:B------:R-:W-:-:S05]  /*04a0*/  LEA.HI.X R11, R8, UR9, R9, 0x2, P0 ;  /* 0x00000009080b7c11 */ /* 0x000fca00080f1409 */
[----:B------:R-:W2:Y:S01]  /*04b0*/  LDG.E R10, desc[UR6][R10.64] ;  /* 0x000000060a0a7981 */ /* 0x000ea2000c1e1900 */
[----:B0-----:R-:W-:-:S04]  /*04c0*/  IMAD.WIDE.U32 R4, R13, 0x4, R2 ;  /* 0x000000040d047825 */ /* 0x001fc800078e0002 */
[----:B------:R-:W-:Y:S02]  /*04d0*/  IMAD.WIDE.U32 R6, R7, 0x4, R2 ;  /* 0x0000000407067825 */ /* 0x000fe400078e0002 */
[----:B------:R-:W3:Y:S04]  /*04e0*/  LDG.E R4, desc[UR6][R4.64] ;  /* 0x0000000604047981 */ /* 0x000ee8000c1e1900 */
[----:B------:R-:W3:Y:S01]  /*04f0*/  LDG.E R9, desc[UR6][R6.64+0x100000] ;  /* 0x1000000606097981 */ /* 0x000ee2000c1e1900 */
[----:B------:R-:W-:-:S03]  /*0500*/  VIADD R13, R13, 0x40000 ;  /* 0x000400000d0d7836 */ /* 0x000fc60000000000 */
[----:B------:R-:W4:Y:S01]  /*0510*/  LDG.E R0, desc[UR6][R6.64+0x800] ;  /* 0x0008000606007981 */ /* 0x000f22000c1e1900 */
[----:B------:R-:W-:-:S05]  /*0520*/  IMAD.WIDE.U32 R2, R13, 0x4, R2 ;  /* 0x000000040d027825 */ /* 0x000fca00078e0002 */
[----:B------:R-:W5:Y:S04]  /*0530*/  LDG.E R15, desc[UR6][R2.64+-0x4] ;  /* 0xfffffc06020f7981 */ /* 0x000f68000c1e1900 */
[----:B------:R-:W5:Y:S01]  /*0540*/  LDG.E R17, desc[UR6][R2.64+0x4] ;  /* 0x0000040602117981 */ /* 0x000f62000c1e1900 */
[----:B------:R-:W-:Y:S01]  /*0550*/  UMOV UR4, 0x9999999a ;  /* 0x9999999a00047882 */ /* 0x000fe20000000000 */
[----:B------:R-:W-:Y:S01]  /*0560*/  UMOV UR5, 0x3fe99999 ;  /* 0x3fe9999900057882 */ /* 0x000fe20000000000 */
[----:B---3--:R-:W-:-:S04]  /*0570*/  FADD R9, R4, R9 ;  /* 0x0000000904097221 */ /* 0x008fc80000000000 */
[----:B--2---:R-:W-:-:S04]  /*0580*/  FADD R9, R9, R10 ;  /* 0x0000000a09097221 */ /* 0x004fc80000000000 */
[----:B----4-:R-:W-:Y:S02]  /*0590*/  FADD R0, R9, R0 ;  /* 0x0000000009007221 */ /* 0x010fe40000000000 */
[----:B------:R-:W0:Y:S02]  /*05a0*/  LDC.64 R8, c[0x0][0x388] ;  /* 0x0000e200ff087b82 */ /* 0x000e240000000a00 */
[----:B-----5:R-:W-:-:S04]  /*05b0*/  FADD R0, R0, R15 ;  /* 0x0000000f00007221 */ /* 0x020fc80000000000 */
[----:B------:R-:W-:-:S04]  /*05c0*/  FADD R0, R0, R17 ;  /* 0x0000001100007221 */ /* 0x000fc80000000000 */
[----:B------:R-:W1:Y:S02]  /*05d0*/  F2F.F64.F32 R4, R0 ;  /* 0x0000000000047310 */ /* 0x000e640000201800 */
[----:B-1----:R-:W-:-:S10]  /*05e0*/  DMUL R4, R4, UR4 ;  /* 0x0000000404047c28 */ /* 0x002fd40008000000 */
[----:B------:R-:W1:Y:S01]  /*05f0*/  F2F.F32.F64 R5, R4 ;  /* 0x0000000400057310 */ /* 0x000e620000301000 */
[----:B0-----:R-:W-:-:S05]  /*0600*/  IMAD.WIDE.U32 R2, R13, 0x4, R8 ;  /* 0x000000040d027825 */ /* 0x001fca00078e0008 */
[----:B-1----:R-:W-:Y:S01]  /*0610*/  STG.E desc[UR6][R2.64], R5 ;  /* 0x0000000502007986 */ /* 0x002fe2000c101906 */
[----:B------:R-:W-:Y:S05]  /*0620*/  EXIT ;  /* 0x000000000000794d */ /* 0x000fea0003800000 */
.L_x_1:
[----:B------:R-:W-:-:S00]  /*0630*/  BRA `(.L_x_1) ;  /* 0xfffffffc00fc7947 */ /* 0x000fc0000383ffff */
[----:B------:R-:W-:-:S00]  /*0640*/  NOP ;  /* 0x0000000000007918 */ /* 0x000fc00000000000 */
        /* <DEDUP_REMOVED lines=11> */
.L_x_3:


//--------------------- .text._Z7kernel1PfS_      --------------------------
	.section	.text._Z7kernel1PfS_,"ax",@progbits
	.align	128
        .global         _Z7kernel1PfS_
        .type           _Z7kernel1PfS_,@function
        .size           _Z7kernel1PfS_,(.L_x_4 - _Z7kernel1PfS_)
        .other          _Z7kernel1PfS_,@"STO_CUDA_ENTRY STV_DEFAULT"
_Z7kernel1PfS_:
.text._Z7kernel1PfS_:
[----:B------:R-:W-:Y:S01]  /*0000*/  LDC R1, c[0x0][0x37c] ;  /* 0x0000df00ff017b82 */ /* 0x000fe20000000800 */
[----:B------:R-:W0:Y:S07]  /*0010*/  S2R R3, SR_TID.Z ;  /* 0x0000000000037919 */ /* 0x000e2e0000002300 */
[----:B------:R-:W0:Y:S01]  /*0020*/  LDC R4, c[0x0][0x368] ;  /* 0x0000da00ff047b82 */ /* 0x000e220000000800 */
[----:B------:R-:W1:Y:S01]  /*0030*/  S2R R0, SR_TID.Y ;  /* 0x0000000000007919 */ /* 0x000e620000002200 */
[----:B------:R-:W2:Y:S06]  /*0040*/  S2R R9, SR_TID.X ;  /* 0x0000000000097919 */ /* 0x000eac0000002100 */
[----:B------:R-:W0:Y:S08]  /*0050*/  S2UR UR4, SR_CTAID.Z ;  /* 0x00000000000479c3 */ /* 0x000e300000002700 */
[----:B------:R-:W1:Y:S08]  /*0060*/  S2UR UR5, SR_CTAID.Y ;  /* 0x00000000000579c3 */ /* 0x000e700000002600 */
[----:B------:R-:W1:Y:S08]  /*0070*/  LDC R7, c[0x0][0x364] ;  /* 0x0000d900ff077b82 */ /* 0x000e700000000800 */
[----:B------:R-:W2:Y:S01]  /*0080*/  S2UR UR6, SR_CTAID.X ;  /* 0x00000000000679c3 */ /* 0x000ea20000002500 */
[----:B0-----:R-:W-:-:S05]  /*0090*/  IMAD R4, R4, UR4, R3 ;  /* 0x0000000404047c24 */ /* 0x001fca000f8e0203 */
[----:B------:R-:W-:Y:S02]  /*00a0*/  IADD3 R5, PT, PT, R4, -0x1, RZ ;  /* 0xffffffff04057810 */ /* 0x000fe40007ffe0ff */
[----:B------:R-:W2:Y:S01]  /*00b0*/  LDC R2, c[0x0][0x360] ;  /* 0x0000d800ff027b82 */ /* 0x000ea20000000800 */
[----:B-1----:R-:W-:-:S05]  /*00c0*/  IMAD R7, R7, UR5, R0 ;  /* 0x0000000507077c24 */ /* 0x002fca000f8e0200 */
[----:B------:R-:W-:-:S04]  /*00d0*/  ISETP.GT.U32.AND P0, PT, R7, 0x1fe, PT ;  /* 0x000001fe0700780c */ /* 0x000fc80003f04070 */
[----:B------:R-:W-:-:S04]  /*00e0*/  ISETP.GT.U32.OR P0, PT, R5, 0x1fd, P0 ;  /* 0x000001fd0500780c */ /* 0x000fc80000704470 */
[----:B------:R-:W-:Y:S01]  /*00f0*/  ISETP.EQ.OR P0, PT, R7, RZ, P0 ;  /* 0x000000ff0700720c */ /* 0x000fe20000702670 */
[----:B--2---:R-:W-:-:S05]  /*0100*/  IMAD R0, R2, UR6, R9 ;  /* 0x0000000602007c24 */ /* 0x004fca000f8e0209 */
[----:B------:R-:W-:-:S04]  /*0110*/  IADD3 R2, PT, PT, R0, -0x1, RZ ;  /* 0xffffffff00027810 */ /* 0x000fc80007ffe0ff */
[----:B------:R-:W-:-:S13]  /*0120*/  ISETP.GT.U32.OR P0, PT, R2, 0x1fd, P0 ;  /* 0x000001fd0200780c */ /* 0x000fda0000704470 */
[----:B------:R-:W-:Y:S05]  /*0130*/  @P0 EXIT ;  /* 0x000000000000094d */ /* 0x000fea0003800000 */
[----:B------:R-:W0:Y:S01]  /*0140*/  LDC.64 R2, c[0x0][0x380] ;  /* 0x0000e000ff027b82 */ /* 0x000e220000000a00 */
[-C--:B------:R-:W-:Y:S01]  /*0150*/  LEA R4, R4, R0.reuse, 0x12 ;  /* 0x0000000004047211 */ /* 0x080fe200078e90ff */
[----:B------:R-:W1:Y:S01]  /*0160*/  LDCU.64 UR6, c[0x0][0x380] ;  /* 0x00007000ff0677ac */ /* 0x000e620008000a00 */
[C---:B------:R-:W-:Y:S02]  /*0170*/  LEA R0, R7.reuse, R0, 0x9 ;  /* 0x0000000007007211 */ /* 0x040fe400078e48ff */
[----:B------:R-:W-:Y:S01]  /*0180*/  IADD3 R9, PT, PT, R7, -0x1, RZ ;  /* 0xffffffff07097810 */ /* 0x000fe20007ffe0ff */
[----:B------:R-:W2:Y:S01]  /*0190*/  LDCU.64 UR4, c[0x0][0x358] ;  /* 0x00006b00ff0477ac */ /* 0x000ea20008000a00 */
[----:B------:R-:W-:Y:S01]  /*01a0*/  LEA R13, R5, R0, 0x12 ;  /* 0x00000000050d7211 */ /* 0x000fe200078e90ff */
[----:B------:R-:W-:Y:S01]  /*01b0*/  HFMA2 R5, -RZ, RZ, 0, 0 ;  /* 0x00000000ff057431 */ /* 0x000fe200000001ff */
[----:B------:R-:W-:Y:S02]  /*01c0*/  LEA R7, R7, R4, 0x9 ;  /* 0x0000000407077211 */ /* 0x000fe400078e48ff */
[----:B------:R-:W-:-:S03]  /*01d0*/  IMAD.WIDE.U32 R8, R9, 0x200, R4 ;  /* 0x0000020009087825 */ /* 0x000fc600078e0004 */
[----:B-1----:R-:W-:Y:S01]  /*01e0*/  LEA R10, P0, R8, UR6, 0x2 ;  /* 0x00000006080a7c11 */ /* 0x002fe2000f8010ff */
[----:B0-----:R-:W-:-:S03]  /*01f0*/  IMAD.WIDE.U32 R4, R13, 0x4, R2 ;  /* 0x000000040d047825 */ /* 0x001fc600078e0002 */
[----:B------:R-:W-:Y:S01]  /*0200*/  LEA.HI.X R11, R8, UR7, R9, 0x2, P0 ;  /* 0x00000007080b7c11 */ /* 0x000fe200080f1409 */
[----:B------:R-:W-:Y:S02]  /*0210*/  IMAD.WIDE.U32 R6, R7, 0x4, R2 ;  /* 0x0000000407067825 */ /* 0x000fe400078e0002 */
[----:B--2---:R-:W2:Y:S01]  /*0220*/  LDG.E R4, desc[UR4][R4.64] ;  /* 0x0000000404047981 */ /* 0x004ea2000c1e1900 */
[----:B------:R-:W-:-:S03]  /*0230*/  IADD3 R13, PT, PT, R13, 0x40000, RZ ;  /* 0x000400000d0d7810 */ /* 0x000fc60007ffe0ff */
[----:B------:R-:W2:Y:S04]  /*0240*/  LDG.E R9, desc[UR4][R6.64+0x100000] ;  /* 0x1000000406097981 */ /* 0x000ea8000c1e1900 */
[----:B------:R-:W3:Y:S01]  /*0250*/  LDG.E R10, desc[UR4][R10.64] ;  /* 0x000000040a0a7981 */ /* 0x000ee2000c1e1900 */
[----:B------:R-:W-:-:S03]  /*0260*/  IMAD.WIDE.U32 R2, R13, 0x4, R2 ;  /* 0x000000040d027825 */ /* 0x000fc600078e0002 */
[----:B------:R-:W4:Y:S04]  /*0270*/  LDG.E R0, desc[UR4][R6.64+0x800] ;  /* 0x0008000406007981 */ /* 0x000f28000c1e1900 */
[----:B------:R-:W5:Y:S04]  /*0280*/  LDG.E R15, desc[UR4][R2.64+-0x4] ;  /* 0xfffffc04020f7981 */ /* 0x000f68000c1e1900 */
[----:B------:R-:W5:Y:S01]  /*0290*/  LDG.E R17, desc[UR4][R2.64+0x4] ;  /* 0x0000040402117981 */ /* 0x000f62000c1e1900 */
[----:B------:R-:W-:Y:S01]  /*02a0*/  UMOV UR6, 0x9999999a ;  /* 0x9999999a00067882 */ /* 0x000fe20000000000 */
[----:B------:R-:W-:Y:S01]  /*02b0*/  UMOV UR7, 0x3fe99999 ;  /* 0x3fe9999900077882 */ /* 0x000fe20000000000 */
[----:B--2---:R-:W-:-:S04]  /*02c0*/  FADD R9, R4, R9 ;  /* 0x0000000904097221 */ /* 0x004fc80000000000 */
[----:B---3--:R-:W-:-:S04]  /*02d0*/  FADD R9, R9, R10 ;  /* 0x0000000a09097221 */ /* 0x008fc80000000000 */
[----:B----4-:R-:W-:Y:S02]  /*02e0*/  FADD R0, R9, R0 ;  /* 0x0000000009007221 */ /* 0x010fe40000000000 */
[----:B------:R-:W0:Y:S02]  /*02f0*/  LDC.64 R8, c[0x0][0x388] ;  /* 0x0000e200ff087b82 */ /* 0x000e240000000a00 */
[----:B-----5:R-:W-:-:S04]  /*0300*/  FADD R0, R0, R15 ;  /* 0x0000000f00007221 */ /* 0x020fc80000000000 */
[----:B------:R-:W-:-:S04]  /*0310*/  FADD R0, R0, R17 ;  /* 0x0000001100007221 */ /* 0x000fc80000000000 */
[----:B------:R-:W1:Y:S01]  /*0320*/  F2F.F64.F32 R4, R0 ;  /* 0x0000000000047310 */ /* 0x000e620000201800 */
[----:B0-----:R-:W-:Y:S01]  /*0330*/  IMAD.WIDE.U32 R2, R13, 0x4, R8 ;  /* 0x000000040d027825 */ /* 0x001fe200078e0008 */
[----:B-1----:R-:W-:-:S10]  /*0340*/  DMUL R4, R4, UR6 ;  /* 0x0000000604047c28 */ /* 0x002fd40008000000 */
[----:B------:R-:W0:Y:S02]  /*0350*/  F2F.F32.F64 R5, R4 ;  /* 0x0000000400057310 */ /* 0x000e240000301000 */
[----:B0-----:R-:W-:Y:S01]  /*0360*/  STG.E desc[UR4][R2.64], R5 ;  /* 0x0000000502007986 */ /* 0x001fe2000c101904 */
[----:B------:R-:W-:Y:S05]  /*0370*/  EXIT ;  /* 0x000000000000794d */ /* 0x000fea0003800000 */
.L_x_2:
        /* <DEDUP_REMOVED lines=16> */
.L_x_4:


//--------------------- .nv.shared._Z7kernel2PfS_ --------------------------
	.section	.nv.shared._Z7kernel2PfS_,"aw",@nobits
	.sectionflags	@""
	.align	4
.nv.shared._Z7kernel2PfS_:
	.zero		3072


//--------------------- .nv.shared.reserved.0     --------------------------
	.section	.nv.shared.reserved.0,"aw",@nobits
	.weak		__nv_reservedSMEM_offset_0_alias
	.size		__nv_reservedSMEM_offset_0_alias, 0, 64
	.other		__nv_reservedSMEM_offset_0_alias,@"STO_CUDA_RESERVED_SHARED STV_DEFAULT"
__nv_reservedSMEM_offset_0_alias:
	.zero		0
	.zero		64


//--------------------- .nv.constant0._Z7kernel2PfS_ --------------------------
	.section	.nv.constant0._Z7kernel2PfS_,"a",@progbits
	.sectionflags	@""
	.align	4
.nv.constant0._Z7kernel2PfS_:
	.zero		912


//--------------------- .nv.constant0._Z7kernel1PfS_ --------------------------
	.section	.nv.constant0._Z7kernel1PfS_,"a",@progbits
	.sectionflags	@""
	.align	4
.nv.constant0._Z7kernel1PfS_:
	.zero		912


//--------------------- SYMBOLS --------------------------

	.type		.nv.reservedSmem.offset0,@object
	.size		.nv.reservedSmem.offset0,0x4
	.type		.nv.reservedSmem.cap,@object
	.size		.nv.reservedSmem.cap,0x4
